	.headerflags	@"EF_CUDA_TEXMODE_UNIFIED EF_CUDA_64BIT_ADDRESS EF_CUDA_ACCELERATORS EF_CUDA_SM90 EF_CUDA_VIRTUAL_SM(EF_CUDA_SM90)"
	.elftype	@"ET_EXEC"


//--------------------- .nv.info                  --------------------------
	.section	.nv.info,"",@"SHT_CUDA_INFO"
	.align	4


	//----- nvinfo : EIATTR_REGCOUNT
	.align		4
        /*0000*/ 	.byte	0x04, 0x2f
        /*0002*/ 	.short	(.L_1 - .L_0)
	.align		4
.L_0:
        /*0004*/ 	.word	index@(triton_poi_fused_add_mul_2)
        /*0008*/ 	.word	0x00000022


	//----- nvinfo : EIATTR_MIN_STACK_SIZE
	.align		4
.L_1:
        /*000c*/ 	.byte	0x04, 0x12
        /*000e*/ 	.short	(.L_3 - .L_2)
	.align		4
.L_2:
        /*0010*/ 	.word	index@(triton_poi_fused_add_mul_2)
        /*0014*/ 	.word	0x00000000


	//----- nvinfo : EIATTR_FRAME_SIZE
	.align		4
.L_3:
        /*0018*/ 	.byte	0x04, 0x11
        /*001a*/ 	.short	(.L_5 - .L_4)
	.align		4
.L_4:
        /*001c*/ 	.word	index@(triton_poi_fused_add_mul_2)
        /*0020*/ 	.word	0x00000000


	//----- nvinfo : EIATTR_MIN_STACK_SIZE
	.align		4
.L_5:
        /*0024*/ 	.byte	0x04, 0x12
        /*0026*/ 	.short	(.L_7 - .L_6)
	.align		4
.L_6:
        /*0028*/ 	.word	index@(triton_poi_fused_add_mul_2)
        /*002c*/ 	.word	0x00000000
.L_7:


//--------------------- .nv.info.triton_poi_fused_add_mul_2 --------------------------
	.section	.nv.info.triton_poi_fused_add_mul_2,"",@"SHT_CUDA_INFO"
	.sectionflags	@""
	.align	4


	//----- nvinfo : EIATTR_CUDA_API_VERSION
	.align		4
        /*0000*/ 	.byte	0x04, 0x37
        /*0002*/ 	.short	(.L_9 - .L_8)
.L_8:
        /*0004*/ 	.word	0x0000007c


	//----- nvinfo : EIATTR_KPARAM_INFO
	.align		4
.L_9:
        /*0008*/ 	.byte	0x04, 0x17
        /*000a*/ 	.short	(.L_11 - .L_10)
.L_10:
        /*000c*/ 	.word	0x00000000
        /*0010*/ 	.short	0x000a
        /*0012*/ 	.short	0x004c
        /*0014*/ 	.byte	0x00, 0xf0, 0x11, 0x00


	//----- nvinfo : EIATTR_KPARAM_INFO
	.align		4
.L_11:
        /*0018*/ 	.byte	0x04, 0x17
        /*001a*/ 	.short	(.L_13 - .L_12)
.L_12:
        /*001c*/ 	.word	0x00000000
        /*0020*/ 	.short	0x0009
        /*0022*/ 	.short	0x0048
        /*0024*/ 	.byte	0x00, 0xf0, 0x11, 0x00


	//----- nvinfo : EIATTR_KPARAM_INFO
	.align		4
.L_13:
        /*0028*/ 	.byte	0x04, 0x17
        /*002a*/ 	.short	(.L_15 - .L_14)
.L_14:
        /*002c*/ 	.word	0x00000000
        /*0030*/ 	.short	0x0008
        /*0032*/ 	.short	0x0040
        /*0034*/ 	.byte	0x00, 0xf4, 0x21, 0x00


	//----- nvinfo : EIATTR_KPARAM_INFO
	.align		4
.L_15:
        /*0038*/ 	.byte	0x04, 0x17
        /*003a*/ 	.short	(.L_17 - .L_16)
.L_16:
        /*003c*/ 	.word	0x00000000
        /*0040*/ 	.short	0x0007
        /*0042*/ 	.short	0x0038
        /*0044*/ 	.byte	0x00, 0xf4, 0x21, 0x00


	//----- nvinfo : EIATTR_KPARAM_INFO
	.align		4
.L_17:
        /*0048*/ 	.byte	0x04, 0x17
        /*004a*/ 	.short	(.L_19 - .L_18)
.L_18:
        /*004c*/ 	.word	0x00000000
        /*0050*/ 	.short	0x0006
        /*0052*/ 	.short	0x0030
        /*0054*/ 	.byte	0x00, 0xf4, 0x21, 0x00


	//----- nvinfo : EIATTR_KPARAM_INFO
	.align		4
.L_19:
        /*0058*/ 	.byte	0x04, 0x17
        /*005a*/ 	.short	(.L_21 - .L_20)
.L_20:
        /*005c*/ 	.word	0x00000000
        /*0060*/ 	.short	0x0005
        /*0062*/ 	.short	0x0028
        /*0064*/ 	.byte	0x00, 0xf4, 0x21, 0x00


	//----- nvinfo : EIATTR_KPARAM_INFO
	.align		4
.L_21:
        /*0068*/ 	.byte	0x04, 0x17
        /*006a*/ 	.short	(.L_23 - .L_22)
.L_22:
        /*006c*/ 	.word	0x00000000
        /*0070*/ 	.short	0x0004
        /*0072*/ 	.short	0x0020
        /*0074*/ 	.byte	0x00, 0xf4, 0x21, 0x00


	//----- nvinfo : EIATTR_KPARAM_INFO
	.align		4
.L_23:
        /*0078*/ 	.byte	0x04, 0x17
        /*007a*/ 	.short	(.L_25 - .L_24)
.L_24:
        /*007c*/ 	.word	0x00000000
        /*0080*/ 	.short	0x0003
        /*0082*/ 	.short	0x0018
        /*0084*/ 	.byte	0x00, 0xf4, 0x21, 0x00


	//----- nvinfo : EIATTR_KPARAM_INFO
	.align		4
.L_25:
        /*0088*/ 	.byte	0x04, 0x17
        /*008a*/ 	.short	(.L_27 - .L_26)
.L_26:
        /*008c*/ 	.word	0x00000000
        /*0090*/ 	.short	0x0002
        /*0092*/ 	.short	0x0010
        /*0094*/ 	.byte	0x00, 0xf4, 0x21, 0x00


	//----- nvinfo : EIATTR_KPARAM_INFO
	.align		4
.L_27:
        /*0098*/ 	.byte	0x04, 0x17
        /*009a*/ 	.short	(.L_29 - .L_28)
.L_28:
        /*009c*/ 	.word	0x00000000
        /*00a0*/ 	.short	0x0001
        /*00a2*/ 	.short	0x0008
        /*00a4*/ 	.byte	0x00, 0xf4, 0x21, 0x00


	//----- nvinfo : EIATTR_KPARAM_INFO
	.align		4
.L_29:
        /*00a8*/ 	.byte	0x04, 0x17
        /*00aa*/ 	.short	(.L_31 - .L_30)
.L_30:
        /*00ac*/ 	.word	0x00000000
        /*00b0*/ 	.short	0x0000
        /*00b2*/ 	.short	0x0000
        /*00b4*/ 	.byte	0x00, 0xf4, 0x21, 0x00


	//----- nvinfo : EIATTR_SPARSE_MMA_MASK
	.align		4
.L_31:
        /*00b8*/ 	.byte	0x03, 0x50
        /*00ba*/ 	.short	0x0000


	//----- nvinfo : EIATTR_MAXREG_COUNT
	.align		4
        /*00bc*/ 	.byte	0x03, 0x1b
        /*00be*/ 	.short	0x00ff


	//----- nvinfo : EIATTR_EXIT_INSTR_OFFSETS
	.align		4
        /*00c0*/ 	.byte	0x04, 0x1c
        /*00c2*/ 	.short	(.L_33 - .L_32)


	//   ....[0]....
.L_32:
        /*00c4*/ 	.word	0x00000950


	//   ....[1]....
        /*00c8*/ 	.word	0x000009b0


	//----- nvinfo : EIATTR_REQNTID
	.align		4
.L_33:
        /*00cc*/ 	.byte	0x04, 0x10
        /*00ce*/ 	.short	(.L_35 - .L_34)
.L_34:
        /*00d0*/ 	.word	0x00000080
        /*00d4*/ 	.word	0x00000001
        /*00d8*/ 	.word	0x00000001


	//----- nvinfo : EIATTR_CBANK_PARAM_SIZE
	.align		4
.L_35:
        /*00dc*/ 	.byte	0x03, 0x19
        /*00de*/ 	.short	0x0050


	//----- nvinfo : EIATTR_PARAM_CBANK
	.align		4
        /*00e0*/ 	.byte	0x04, 0x0a
        /*00e2*/ 	.short	(.L_37 - .L_36)
	.align		4
.L_36:
        /*00e4*/ 	.word	index@(.nv.constant0.triton_poi_fused_add_mul_2)
        /*00e8*/ 	.short	0x0210
        /*00ea*/ 	.short	0x0050


	//----- nvinfo : EIATTR_SW_WAR
	.align		4
.L_37:
        /*00ec*/ 	.byte	0x04, 0x36
        /*00ee*/ 	.short	(.L_39 - .L_38)
.L_38:
        /*00f0*/ 	.word	0x00000008
.L_39:


//--------------------- .nv.callgraph             --------------------------
	.section	.nv.callgraph,"",@"SHT_CUDA_CALLGRAPH"
	.align	4
	.sectionentsize	8
	.align		4
        /*0000*/ 	.word	0x00000000
	.align		4
        /*0004*/ 	.word	0xffffffff
	.align		4
        /*0008*/ 	.word	0x00000000
	.align		4
        /*000c*/ 	.word	0xfffffffe
	.align		4
        /*0010*/ 	.word	0x00000000
	.align		4
        /*0014*/ 	.word	0xfffffffd
	.align		4
        /*0018*/ 	.word	0x00000000
	.align		4
        /*001c*/ 	.word	0xfffffffc


//--------------------- .text.triton_poi_fused_add_mul_2 --------------------------
	.section	.text.triton_poi_fused_add_mul_2,"ax",@progbits
	.sectionflags	@"SHF_BARRIERS=1"
	.align	128
        .global         triton_poi_fused_add_mul_2
        .type           triton_poi_fused_add_mul_2,@function
        .size           triton_poi_fused_add_mul_2,(.L_x_1 - triton_poi_fused_add_mul_2)
        .other          triton_poi_fused_add_mul_2,@"STO_CUDA_ENTRY STV_DEFAULT"
triton_poi_fused_add_mul_2:
.text.triton_poi_fused_add_mul_2:
[----:B------:R-:W0:Y:S01]  /*0000*/  LDC R1, c[0x0][0x28] ;  /* 0x00000a00ff017b82 */ /* 0x000e220000000800 */
[----:B------:R-:W1:Y:S07]  /*0010*/  S2R R28, SR_CTAID.X ;  /* 0x00000000001c7919 */ /* 0x000e6e0000002500 */
[----:B------:R-:W2:Y:S01]  /*0020*/  S2UR UR4, SR_CTAID.Y ;  /* 0x00000000000479c3 */ /* 0x000ea20000002600 */
[----:B------:R-:W-:Y:S01]  /*0030*/  ULDC.64 UR6, c[0x0][0x208] ;  /* 0x0000820000067ab9 */ /* 0x000fe20000000a00 */
[----:B------:R-:W-:Y:S01]  /*0040*/  IMAD.MOV.U32 R24, RZ, RZ, RZ ;  /* 0x000000ffff187224 */ /* 0x000fe200078e00ff */
[----:B------:R-:W3:Y:S05]  /*0050*/  S2R R2, SR_TID.X ;  /* 0x0000000000027919 */ /* 0x000eea0000002100 */
[----:B------:R-:W4:Y:S08]  /*0060*/  LDC.64 R30, c[0x0][0x230] ;  /* 0x00008c00ff1e7b82 */ /* 0x000f300000000a00 */
[----:B------:R-:W5:Y:S08]  /*0070*/  LDC.64 R8, c[0x0][0x238] ;  /* 0x00008e00ff087b82 */ /* 0x000f700000000a00 */
[----:B------:R-:W4:Y:S01]  /*0080*/  LDC.64 R22, c[0x0][0x228] ;  /* 0x00008a00ff167b82 */ /* 0x000f220000000a00 */
[----:B--2---:R-:W-:Y:S01]  /*0090*/  USHF.L.U32 UR4, UR4, 0x2, URZ ;  /* 0x0000000204047899 */ /* 0x004fe2000800063f */
[----:B-1----:R-:W-:-:S06]  /*00a0*/  IMAD.SHL.U32 R28, R28, 0x40, RZ ;  /* 0x000000401c1c7824 */ /* 0x002fcc00078e00ff */
[----:B------:R-:W1:Y:S01]  /*00b0*/  LDC.64 R12, c[0x0][0x240] ;  /* 0x00009000ff0c7b82 */ /* 0x000e620000000a00 */
[----:B---3--:R-:W-:Y:S01]  /*00c0*/  IMAD.SHL.U32 R3, R2, 0x2, RZ ;  /* 0x0000000202037824 */ /* 0x008fe200078e00ff */
[----:B------:R-:W-:-:S04]  /*00d0*/  SHF.R.U32.HI R4, RZ, 0x5, R2 ;  /* 0x00000005ff047819 */ /* 0x000fc80000011602 */
[----:B------:R-:W-:Y:S02]  /*00e0*/  LOP3.LUT R3, R28, 0x3e, R3, 0xf8, !PT ;  /* 0x0000003e1c037812 */ /* 0x000fe400078ef803 */
[----:B------:R-:W2:Y:S02]  /*00f0*/  LDC.64 R14, c[0x0][0x248] ;  /* 0x00009200ff0e7b82 */ /* 0x000ea40000000a00 */
[C---:B------:R-:W-:Y:S01]  /*0100*/  LOP3.LUT R11, R3.reuse, 0x1, RZ, 0xfc, !PT ;  /* 0x00000001030b7812 */ /* 0x040fe200078efcff */
[C---:B------:R-:W-:Y:S01]  /*0110*/  IMAD.HI R5, R3.reuse, 0x38e38e39, RZ ;  /* 0x38e38e3903057827 */ /* 0x040fe200078e02ff */
[----:B------:R-:W-:-:S03]  /*0120*/  ISETP.GE.AND P0, PT, R3, 0x24, PT ;  /* 0x000000240300780c */ /* 0x000fc60003f06270 */
[----:B------:R-:W-:Y:S01]  /*0130*/  IMAD.HI R6, R11, 0x38e38e39, RZ ;  /* 0x38e38e390b067827 */ /* 0x000fe200078e02ff */
[----:B------:R-:W-:-:S04]  /*0140*/  SHF.R.S32.HI R0, RZ, 0x1, R5 ;  /* 0x00000001ff007819 */ /* 0x000fc80000011405 */
[----:B------:R-:W-:Y:S02]  /*0150*/  SHF.R.S32.HI R7, RZ, 0x1, R6 ;  /* 0x00000001ff077819 */ /* 0x000fe40000011406 */
[----:B------:R-:W-:Y:S02]  /*0160*/  LEA.HI R5, R5, R0, RZ, 0x1 ;  /* 0x0000000005057211 */ /* 0x000fe400078f08ff */
[----:B------:R-:W-:Y:S02]  /*0170*/  SGXT.U32 R0, R4, 0x2 ;  /* 0x000000020400781a */ /* 0x000fe40000000000 */
[----:B------:R-:W-:Y:S01]  /*0180*/  LEA.HI R6, R6, R7, RZ, 0x1 ;  /* 0x0000000706067211 */ /* 0x000fe200078f08ff */
[----:B------:R-:W-:Y:S01]  /*0190*/  IMAD R19, R5, -0x9, R3 ;  /* 0xfffffff705137824 */ /* 0x000fe200078e0203 */
[----:B------:R-:W-:Y:S01]  /*01a0*/  LOP3.LUT R0, R0, UR4, RZ, 0xfc, !PT ;  /* 0x0000000400007c12 */ /* 0x000fe2000f8efcff */
[----:B------:R-:W-:Y:S02]  /*01b0*/  HFMA2.MMA R7, -RZ, RZ, 0, 0 ;  /* 0x00000000ff077435 */ /* 0x000fe400000001ff */
[----:B------:R-:W-:Y:S01]  /*01c0*/  IMAD R11, R6, -0x9, R11 ;  /* 0xfffffff7060b7824 */ /* 0x000fe200078e020b */
[C---:B------:R-:W-:Y:S01]  /*01d0*/  ISETP.LT.AND P1, PT, R0.reuse, 0x4, !P0 ;  /* 0x000000040000780c */ /* 0x040fe20004721270 */
[----:B------:R-:W-:-:S02]  /*01e0*/  IMAD R26, R0, 0x9, R19 ;  /* 0x00000009001a7824 */ /* 0x000fc400078e0213 */
[----:B------:R-:W-:Y:S02]  /*01f0*/  IMAD R4, R0, 0x9, R11 ;  /* 0x0000000900047824 */ /* 0x000fe400078e020b */
[----:B------:R-:W-:Y:S02]  /*0200*/  IMAD R17, R5, 0x24, R26 ;  /* 0x0000002405117824 */ /* 0x000fe400078e021a */
[----:B----4-:R-:W-:-:S04]  /*0210*/  IMAD.WIDE R18, R19, 0x4, R30 ;  /* 0x0000000413127825 */ /* 0x010fc800078e021e */
[----:B------:R-:W-:Y:S01]  /*0220*/  IMAD R21, R6, 0x24, R4 ;  /* 0x0000002406157824 */ /* 0x000fe200078e0204 */
[----:B------:R3:W4:Y:S01]  /*0230*/  @!P0 LDG.E.EL R7, desc[UR6][R18.64] ;  /* 0x0000000612078981 */ /* 0x000722000c2e1900 */
[----:B------:R-:W-:Y:S02]  /*0240*/  IMAD R25, R0, 0x4, R5 ;  /* 0x0000000400197824 */ /* 0x000fe400078e0205 */
[----:B------:R-:W-:Y:S01]  /*0250*/  IMAD.WIDE R30, R11, 0x4, R30 ;  /* 0x000000040b1e7825 */ /* 0x000fe200078e021e */
[----:B------:R-:W-:Y:S02]  /*0260*/  CS2R R10, SRZ ;  /* 0x00000000000a7805 */ /* 0x000fe4000001ff00 */
[----:B------:R-:W-:Y:S01]  /*0270*/  MOV R5, RZ ;  /* 0x000000ff00057202 */ /* 0x000fe20000000f00 */
[--C-:B-----5:R-:W-:Y:S01]  /*0280*/  IMAD.WIDE R16, R17, 0x4, R8.reuse ;  /* 0x0000000411107825 */ /* 0x120fe200078e0208 */
[----:B------:R-:W5:Y:S03]  /*0290*/  @!P0 LDG.E.EL R24, desc[UR6][R30.64] ;  /* 0x000000061e188981 */ /* 0x000f66000c2e1900 */
[----:B------:R-:W-:Y:S01]  /*02a0*/  IMAD.WIDE R8, R21, 0x4, R8 ;  /* 0x0000000415087825 */ /* 0x000fe200078e0208 */
[----:B------:R-:W-:Y:S01]  /*02b0*/  CS2R R20, SRZ ;  /* 0x0000000000147805 */ /* 0x000fe2000001ff00 */
[----:B------:R1:W4:Y:S02]  /*02c0*/  @P1 LDG.E.EL R11, desc[UR6][R16.64] ;  /* 0x00000006100b1981 */ /* 0x000324000c2e1900 */
[----:B0--3--:R-:W-:-:S03]  /*02d0*/  IMAD.WIDE R18, R25, 0x4, R22 ;  /* 0x0000000419127825 */ /* 0x009fc600078e0216 */
[----:B------:R0:W3:Y:S01]  /*02e0*/  @P1 LDG.E.EL R21, desc[UR6][R8.64] ;  /* 0x0000000608151981 */ /* 0x0000e2000c2e1900 */
[----:B------:R-:W-:-:S03]  /*02f0*/  IMAD R27, R0, 0x4, R6 ;  /* 0x00000004001b7824 */ /* 0x000fc600078e0206 */
[----:B------:R2:W4:Y:S01]  /*0300*/  @P1 LDG.E.EL R5, desc[UR6][R18.64] ;  /* 0x0000000612051981 */ /* 0x000522000c2e1900 */
[----:B-1----:R-:W1:Y:S01]  /*0310*/  LDC.64 R16, c[0x0][0x220] ;  /* 0x00008800ff107b82 */ /* 0x002e620000000a00 */
[----:B0-----:R-:W-:Y:S01]  /*0320*/  CS2R R8, SRZ ;  /* 0x0000000000087805 */ /* 0x001fe2000001ff00 */
[----:B--2---:R-:W-:-:S04]  /*0330*/  IMAD.WIDE R18, R25, 0x4, R12 ;  /* 0x0000000419127825 */ /* 0x004fc800078e020c */
[C---:B------:R-:W-:Y:S01]  /*0340*/  IMAD.WIDE R12, R27.reuse, 0x4, R12 ;  /* 0x000000041b0c7825 */ /* 0x040fe200078e020c */
[----:B------:R-:W-:Y:S01]  /*0350*/  ISETP.GE.AND P0, PT, R0, 0x4, PT ;  /* 0x000000040000780c */ /* 0x000fe20003f06270 */
[----:B------:R-:W-:Y:S01]  /*0360*/  HFMA2.MMA R6, -RZ, RZ, 0, 0 ;  /* 0x00000000ff067435 */ /* 0x000fe200000001ff */
[----:B------:R-:W2:Y:S04]  /*0370*/  @P1 LDG.E.EL R10, desc[UR6][R18.64] ;  /* 0x00000006120a1981 */ /* 0x000ea8000c2e1900 */
[----:B------:R0:W2:Y:S01]  /*0380*/  @P1 LDG.E.EL R9, desc[UR6][R12.64] ;  /* 0x000000060c091981 */ /* 0x0000a2000c2e1900 */
[----:B------:R-:W-:Y:S01]  /*0390*/  IMAD.WIDE R22, R27, 0x4, R22 ;  /* 0x000000041b167825 */ /* 0x000fe200078e0216 */
[----:B0-----:R-:W0:Y:S04]  /*03a0*/  LDC.64 R12, c[0x0][0x218] ;  /* 0x00008600ff0c7b82 */ /* 0x001e280000000a00 */
[----:B------:R1:W5:Y:S01]  /*03b0*/  @P1 LDG.E.EL R8, desc[UR6][R22.64] ;  /* 0x0000000616081981 */ /* 0x000362000c2e1900 */
[----:B------:R-:W-:-:S04]  /*03c0*/  IMAD.WIDE R26, R26, 0x4, R14 ;  /* 0x000000041a1a7825 */ /* 0x000fc800078e020e */
[----:B------:R-:W-:Y:S01]  /*03d0*/  IMAD.WIDE R14, R4, 0x4, R14 ;  /* 0x00000004040e7825 */ /* 0x000fe200078e020e */
[----:B------:R-:W-:Y:S01]  /*03e0*/  CS2R R18, SRZ ;  /* 0x0000000000127805 */ /* 0x000fe2000001ff00 */
[----:B------:R1:W2:Y:S02]  /*03f0*/  @P1 LDG.E.EL R6, desc[UR6][R26.64] ;  /* 0x000000061a061981 */ /* 0x0002a4000c2e1900 */
[----:B-1----:R-:W-:Y:S01]  /*0400*/  CS2R R22, SRZ ;  /* 0x0000000000167805 */ /* 0x002fe2000001ff00 */
[C---:B------:R-:W-:Y:S02]  /*0410*/  VIADD R31, R0.reuse, 0x4 ;  /* 0x00000004001f7836 */ /* 0x040fe40000000000 */
[C---:B------:R-:W-:Y:S02]  /*0420*/  VIADD R25, R0.reuse, 0xc ;  /* 0x0000000c00197836 */ /* 0x040fe40000000000 */
[--C-:B------:R-:W-:Y:S01]  /*0430*/  IMAD.WIDE R30, R31, 0x4, R16.reuse ;  /* 0x000000041f1e7825 */ /* 0x100fe200078e0210 */
[----:B------:R1:W2:Y:S03]  /*0440*/  @P1 LDG.E.EL R22, desc[UR6][R14.64] ;  /* 0x000000060e161981 */ /* 0x0002a6000c2e1900 */
[--C-:B------:R-:W-:Y:S01]  /*0450*/  IMAD.WIDE R26, R0, 0x4, R16.reuse ;  /* 0x00000004001a7825 */ /* 0x100fe200078e0210 */
[----:B------:R-:W2:Y:S04]  /*0460*/  @!P0 LDG.E.EL R19, desc[UR6][R30.64] ;  /* 0x000000061e138981 */ /* 0x000ea8000c2e1900 */
[----:B------:R-:W3:Y:S01]  /*0470*/  @!P0 LDG.E.EL R23, desc[UR6][R26.64] ;  /* 0x000000061a178981 */ /* 0x000ee2000c2e1900 */
[----:B-1----:R-:W-:-:S04]  /*0480*/  IMAD.WIDE R14, R25, 0x4, R16 ;  /* 0x00000004190e7825 */ /* 0x002fc800078e0210 */
[C---:B------:R-:W-:Y:S01]  /*0490*/  VIADD R25, R0.reuse, 0x8 ;  /* 0x0000000800197836 */ /* 0x040fe20000000000 */
[----:B------:R1:W3:Y:S01]  /*04a0*/  @!P0 LDG.E.EL R20, desc[UR6][R14.64] ;  /* 0x000000060e148981 */ /* 0x0002e2000c2e1900 */
[----:B------:R-:W-:-:S04]  /*04b0*/  IMAD R0, R0, 0x24, R3 ;  /* 0x0000002400007824 */ /* 0x000fc800078e0203 */
[----:B0-----:R-:W-:Y:S01]  /*04c0*/  IMAD.WIDE R12, R0, 0x4, R12 ;  /* 0x00000004000c7825 */ /* 0x001fe200078e020c */
[----:B-1----:R-:W-:-:S03]  /*04d0*/  CS2R R14, SRZ ;  /* 0x00000000000e7805 */ /* 0x002fc6000001ff00 */
[----:B------:R-:W-:-:S03]  /*04e0*/  IMAD.WIDE R26, R25, 0x4, R16 ;  /* 0x00000004191a7825 */ /* 0x000fc600078e0210 */
[----:B------:R0:W3:Y:S04]  /*04f0*/  @P1 LDG.E.EL.64 R14, desc[UR6][R12.64] ;  /* 0x000000060c0e1981 */ /* 0x0000e8000c2e1b00 */
[----:B------:R-:W3:Y:S01]  /*0500*/  @!P0 LDG.E.EL R18, desc[UR6][R26.64] ;  /* 0x000000061a128981 */ /* 0x000ee2000c2e1900 */
[----:B------:R-:W-:-:S04]  /*0510*/  LOP3.LUT R25, R2, 0x1, RZ, 0xc0, !PT ;  /* 0x0000000102197812 */ /* 0x000fc800078ec0ff */
[----:B------:R-:W-:-:S04]  /*0520*/  LEA R25, R25, UR4, 0x1 ;  /* 0x0000000419197c11 */ /* 0x000fc8000f8e08ff */
[----:B------:R-:W-:Y:S02]  /*0530*/  ISETP.GE.AND P0, PT, R25, 0x4, PT ;  /* 0x000000041900780c */ /* 0x000fe40003f06270 */
[----:B------:R-:W-:Y:S02]  /*0540*/  IADD3 R31, R25, 0x10, RZ ;  /* 0x00000010191f7810 */ /* 0x000fe40007ffe0ff */
[----:B0-----:R-:W-:Y:S02]  /*0550*/  CS2R R12, SRZ ;  /* 0x00000000000c7805 */ /* 0x001fe4000001ff00 */
[----:B------:R-:W-:Y:S01]  /*0560*/  SHF.R.U32.HI R3, RZ, 0x1, R2 ;  /* 0x00000001ff037819 */ /* 0x000fe20000011602 */
[----:B------:R-:W-:Y:S01]  /*0570*/  IMAD.WIDE R16, R31, 0x4, R16 ;  /* 0x000000041f107825 */ /* 0x000fe200078e0210 */
[----:B------:R-:W-:Y:S02]  /*0580*/  SHF.R.U32.HI R4, RZ, 0x1, R2 ;  /* 0x00000001ff047819 */ /* 0x000fe40000011602 */
[----:B------:R-:W-:-:S03]  /*0590*/  SGXT.U32 R3, R3, 0x4 ;  /* 0x000000040303781a */ /* 0x000fc60000000000 */
[----:B------:R0:W3:Y:S01]  /*05a0*/  @!P0 LDG.E.EL.64 R12, desc[UR6][R16.64] ;  /* 0x00000006100c8981 */ /* 0x0000e2000c2e1b00 */
[----:B------:R-:W-:Y:S01]  /*05b0*/  LOP3.LUT R29, R3, 0x10, R4, 0xf8, !PT ;  /* 0x00000010031d7812 */ /* 0x000fe200078ef804 */
[----:B0-----:R-:W0:Y:S03]  /*05c0*/  LDC.64 R16, c[0x0][0x250] ;  /* 0x00009400ff107b82 */ /* 0x001e260000000a00 */
[----:B------:R-:W-:-:S04]  /*05d0*/  LOP3.LUT R29, R29, 0x20, R4, 0xf8, !PT ;  /* 0x000000201d1d7812 */ /* 0x000fc800078ef804 */
[----:B------:R-:W-:-:S04]  /*05e0*/  LOP3.LUT R26, R29, R28, RZ, 0xfc, !PT ;  /* 0x0000001c1d1a7212 */ /* 0x000fc800078efcff */
[C---:B------:R-:W-:Y:S01]  /*05f0*/  ISETP.GE.AND P0, PT, R26.reuse, 0x24, PT ;  /* 0x000000241a00780c */ /* 0x040fe20003f06270 */
[----:B------:R-:W-:-:S03]  /*0600*/  IMAD R27, R26, 0x4, R25 ;  /* 0x000000041a1b7824 */ /* 0x000fc600078e0219 */
[----:B------:R-:W-:Y:S01]  /*0610*/  ISETP.LT.AND P0, PT, R25, 0x4, !P0 ;  /* 0x000000041900780c */ /* 0x000fe20004701270 */
[----:B0-----:R-:W-:Y:S01]  /*0620*/  IMAD.WIDE R26, R27, 0x4, R16 ;  /* 0x000000041b1a7825 */ /* 0x001fe200078e0210 */
[----:B------:R-:W-:-:S11]  /*0630*/  CS2R R16, SRZ ;  /* 0x0000000000107805 */ /* 0x000fd6000001ff00 */
[----:B------:R0:W3:Y:S01]  /*0640*/  @P0 LDG.E.EL.64 R16, desc[UR6][R26.64] ;  /* 0x000000061a100981 */ /* 0x0000e2000c2e1b00 */
[----:B------:R-:W1:Y:S01]  /*0650*/  S2UR UR5, SR_CgaCtaId ;  /* 0x00000000000579c3 */ /* 0x000e620000008800 */
[----:B------:R-:W-:Y:S02]  /*0660*/  UMOV UR4, 0x400 ;  /* 0x0000040000047882 */ /* 0x000fe40000000000 */
[----:B-1----:R-:W-:Y:S01]  /*0670*/  UPRMT UR4, UR5, 0x654, UR4 ;  /* 0x0000065405047896 */ /* 0x002fe20008000004 */
[----:B----4-:R-:W-:Y:S01]  /*0680*/  FMUL R28, R7, R5 ;  /* 0x00000005071c7220 */ /* 0x010fe20000400000 */
[----:B------:R-:W-:Y:S01]  /*0690*/  SHF.R.U32.HI R7, RZ, 0x5, R2 ;  /* 0x00000005ff077819 */ /* 0x000fe20000011602 */
[----:B------:R-:W-:Y:S02]  /*06a0*/  IMAD.SHL.U32 R5, R2, 0x8, RZ ;  /* 0x0000000802057824 */ /* 0x000fe400078e00ff */
[----:B-----5:R-:W-:Y:S01]  /*06b0*/  FMUL R24, R24, R8 ;  /* 0x0000000818187220 */ /* 0x020fe20000400000 */
[----:B--2---:R-:W-:Y:S01]  /*06c0*/  FMUL R8, R28, R19 ;  /* 0x000000131c087220 */ /* 0x004fe20000400000 */
[----:B------:R-:W-:-:S02]  /*06d0*/  SGXT.U32 R28, R7, 0x2 ;  /* 0x00000002071c781a */ /* 0x000fc40000000000 */
[----:B------:R-:W-:Y:S01]  /*06e0*/  LOP3.LUT R7, R5, 0xf8, RZ, 0xc0, !PT ;  /* 0x000000f805077812 */ /* 0x000fe200078ec0ff */
[----:B------:R-:W-:Y:S01]  /*06f0*/  FMUL R24, R24, R19 ;  /* 0x0000001318187220 */ /* 0x000fe20000400000 */
[----:B------:R-:W-:Y:S02]  /*0700*/  LOP3.LUT R19, R28, 0xf8, R5, 0xf8, !PT ;  /* 0x000000f81c137812 */ /* 0x000fe400078ef805 */
[----:B0-----:R-:W-:Y:S01]  /*0710*/  LEA R26, R7, UR4, 0x1 ;  /* 0x00000004071a7c11 */ /* 0x001fe2000f8e08ff */
[----:B------:R-:W-:-:S03]  /*0720*/  FMUL R22, R22, R9 ;  /* 0x0000000916167220 */ /* 0x000fc60000400000 */
[----:B------:R-:W-:Y:S01]  /*0730*/  LEA R7, R19, R26, 0x2 ;  /* 0x0000001a13077211 */ /* 0x000fe200078e10ff */
[----:B------:R-:W-:Y:S01]  /*0740*/  FMUL R19, R6, R10 ;  /* 0x0000000a06137220 */ /* 0x000fe20000400000 */
[C---:B---3--:R-:W-:Y:S01]  /*0750*/  FFMA R25, R23.reuse, R14, R8 ;  /* 0x0000000e17197223 */ /* 0x048fe20000000008 */
[----:B------:R-:W-:-:S03]  /*0760*/  FFMA R24, R23, R15, R24 ;  /* 0x0000000f17187223 */ /* 0x000fc60000000018 */
[C---:B------:R-:W-:Y:S01]  /*0770*/  FFMA R6, R20.reuse, R11, R25 ;  /* 0x0000000b14067223 */ /* 0x040fe20000000019 */
[----:B------:R-:W-:-:S03]  /*0780*/  FFMA R21, R20, R21, R24 ;  /* 0x0000001514157223 */ /* 0x000fc60000000018 */
[-C--:B------:R-:W-:Y:S01]  /*0790*/  FFMA R6, R19, R18.reuse, R6 ;  /* 0x0000001213067223 */ /* 0x080fe20000000006 */
[----:B------:R-:W-:-:S04]  /*07a0*/  FFMA R22, R22, R18, R21 ;  /* 0x0000001216167223 */ /* 0x000fc80000000015 */
[----:B------:R-:W-:Y:S04]  /*07b0*/  STS [R7], R6 ;  /* 0x0000000607007388 */ /* 0x000fe80000000800 */
[----:B------:R0:W-:Y:S01]  /*07c0*/  STS [R7+0x18], R22 ;  /* 0x0000181607007388 */ /* 0x0001e20000000800 */
[----:B------:R-:W-:Y:S02]  /*07d0*/  LOP3.LUT R8, R2, 0x7e, RZ, 0xc0, !PT ;  /* 0x0000007e02087812 */ /* 0x000fe400078ec0ff */
[----:B------:R-:W-:Y:S02]  /*07e0*/  LOP3.LUT R5, R5, 0x3f8, RZ, 0xc0, !PT ;  /* 0x000003f805057812 */ /* 0x000fe400078ec0ff */
[----:B------:R-:W-:-:S05]  /*07f0*/  LEA R8, R8, UR4, 0x2 ;  /* 0x0000000408087c11 */ /* 0x000fca000f8e10ff */
[----:B------:R-:W-:Y:S01]  /*0800*/  IMAD.IADD R8, R8, 0x1, R5 ;  /* 0x0000000108087824 */ /* 0x000fe200078e0205 */
[----:B------:R-:W-:Y:S01]  /*0810*/  BAR.SYNC.DEFER_BLOCKING 0x0 ;  /* 0x0000000000007b1d */ /* 0x000fe20000010000 */
[----:B------:R-:W-:-:S05]  /*0820*/  LOP3.LUT R14, R2, 0x1, RZ, 0xc0, !PT ;  /* 0x00000001020e7812 */ /* 0x000fca00078ec0ff */
[----:B------:R-:W1:Y:S01]  /*0830*/  LDS.64 R8, [R8] ;  /* 0x0000000008087984 */ /* 0x000e620000000a00 */
[----:B------:R-:W-:-:S04]  /*0840*/  SHF.L.U32 R10, R14, 0x7, RZ ;  /* 0x000000070e0a7819 */ /* 0x000fc800000006ff */
[----:B------:R-:W-:-:S04]  /*0850*/  LOP3.LUT R3, R10, R3, RZ, 0xfc, !PT ;  /* 0x000000030a037212 */ /* 0x000fc800078efcff */
[----:B------:R-:W-:Y:S02]  /*0860*/  LOP3.LUT R3, R3, 0x10, R4, 0xf8, !PT ;  /* 0x0000001003037812 */ /* 0x000fe400078ef804 */
[----:B------:R-:W-:Y:S02]  /*0870*/  LEA R14, R14, UR4, 0x3 ;  /* 0x000000040e0e7c11 */ /* 0x000fe4000f8e18ff */
[----:B------:R-:W-:Y:S02]  /*0880*/  LOP3.LUT R3, R3, 0x20, R4, 0xf8, !PT ;  /* 0x0000002003037812 */ /* 0x000fe400078ef804 */
[----:B------:R-:W-:-:S03]  /*0890*/  LEA.HI R10, R10, UR4, RZ, 0x1c ;  /* 0x000000040a0a7c11 */ /* 0x000fc6000f8fe0ff */
[C---:B0-----:R-:W-:Y:S01]  /*08a0*/  IMAD R7, R3.reuse, 0x4, R14 ;  /* 0x0000000403077824 */ /* 0x041fe200078e020e */
[----:B------:R-:W-:Y:S01]  /*08b0*/  LEA R10, R3, R10, 0x2 ;  /* 0x0000000a030a7211 */ /* 0x000fe200078e10ff */
[----:B-1----:R-:W-:Y:S01]  /*08c0*/  FFMA R8, R12, R16, R8 ;  /* 0x000000100c087223 */ /* 0x002fe20000000008 */
[----:B------:R-:W-:Y:S01]  /*08d0*/  BAR.SYNC.DEFER_BLOCKING 0x0 ;  /* 0x0000000000007b1d */ /* 0x000fe20000010000 */
[----:B------:R-:W-:Y:S01]  /*08e0*/  FFMA R9, R13, R17, R9 ;  /* 0x000000110d097223 */ /* 0x000fe20000000009 */
[----:B------:R-:W-:-:S04]  /*08f0*/  SHF.R.U32.HI R2, RZ, 0x3, R2 ;  /* 0x00000003ff027819 */ /* 0x000fc80000011602 */
[----:B------:R0:W-:Y:S04]  /*0900*/  STS [R7], R8 ;  /* 0x0000000807007388 */ /* 0x0001e80000000800 */
[----:B------:R0:W-:Y:S01]  /*0910*/  STS [R10+0x104], R9 ;  /* 0x000104090a007388 */ /* 0x0001e20000000800 */
[----:B------:R-:W-:-:S04]  /*0920*/  LOP3.LUT R2, R2, 0xc, RZ, 0xc0, !PT ;  /* 0x0000000c02027812 */ /* 0x000fc800078ec0ff */
[----:B------:R-:W-:Y:S01]  /*0930*/  IADD3 R5, R5, UR4, R2 ;  /* 0x0000000405057c10 */ /* 0x000fe2000fffe002 */
[----:B------:R-:W-:Y:S06]  /*0940*/  BAR.SYNC.DEFER_BLOCKING 0x0 ;  /* 0x0000000000007b1d */ /* 0x000fec0000010000 */
[----:B0-----:R-:W-:Y:S05]  /*0950*/  @!P1 EXIT ;  /* 0x000000000000994d */ /* 0x001fea0003800000 */
[----:B------:R-:W-:Y:S01]  /*0960*/  LDS R6, [R5] ;  /* 0x0000000005067984 */ /* 0x000fe20000000800 */
[----:B------:R-:W0:Y:S03]  /*0970*/  LDC.64 R2, c[0x0][0x210] ;  /* 0x00008400ff027b82 */ /* 0x000e260000000a00 */
[----:B------:R-:W1:Y:S01]  /*0980*/  LDS R7, [R5+0x4] ;  /* 0x0000040005077984 */ /* 0x000e620000000800 */
[----:B0-----:R-:W-:-:S05]  /*0990*/  IMAD.WIDE R2, R0, 0x4, R2 ;  /* 0x0000000400027825 */ /* 0x001fca00078e0202 */
[----:B-1----:R-:W-:Y:S01]  /*09a0*/  STG.E.64 desc[UR6][R2.64], R6 ;  /* 0x0000000602007986 */ /* 0x002fe2000c101b06 */
[----:B------:R-:W-:Y:S05]  /*09b0*/  EXIT ;  /* 0x000000000000794d */ /* 0x000fea0003800000 */
.L_x_0:
[----:B------:R-:W-:-:S00]  /*09c0*/  BRA `(.L_x_0) ;  /* 0xfffffffc00fc7947 */ /* 0x000fc0000383ffff */
[----:B------:R-:W-:-:S00]  /*09d0*/  NOP ;  /* 0x0000000000007918 */ /* 0x000fc00000000000 */
        /* <DEDUP_REMOVED lines=10> */
.L_x_1:


//--------------------- .nv.shared.triton_poi_fused_add_mul_2 --------------------------
	.section	.nv.shared.triton_poi_fused_add_mul_2,"aw",@nobits
	.sectionflags	@""
	.align	16
	.zero		1024


//--------------------- .nv.constant0.triton_poi_fused_add_mul_2 --------------------------
	.section	.nv.constant0.triton_poi_fused_add_mul_2,"a",@progbits
	.sectionflags	@""
	.align	4
.nv.constant0.triton_poi_fused_add_mul_2:
	.zero		608
